//
// Generated by NVIDIA NVVM Compiler
//
// Compiler Build ID: CL-36424714
// Cuda compilation tools, release 13.0, V13.0.88
// Based on NVVM 20.0.0
//

.version 9.0
.target sm_100
.address_size 64

	// .globl	_Z11printNumberi
.extern .func  (.param .b32 func_retval0) vprintf
(
	.param .b64 vprintf_param_0,
	.param .b64 vprintf_param_1
)
;
.global .align 1 .b8 $str[4] = {37, 100, 10};

.visible .entry _Z11printNumberi(
	.param .u32 _Z11printNumberi_param_0
)
{
	.local .align 8 .b8 	__local_depot0[8];
	.reg .b64 	%SP;
	.reg .b64 	%SPL;
	.reg .b32 	%r<4>;
	.reg .b64 	%rd<5>;

	mov.u64 	%SPL, __local_depot0;
	cvta.local.u64 	%SP, %SPL;
	ld.param.u32 	%r1, [_Z11printNumberi_param_0];
	add.u64 	%rd1, %SP, 0;
	add.u64 	%rd2, %SPL, 0;
	st.local.u32 	[%rd2], %r1;
	mov.u64 	%rd3, $str;
	cvta.global.u64 	%rd4, %rd3;
	{ // callseq 0, 0
	.param .b64 param0;
	st.param.b64 	[param0], %rd4;
	.param .b64 param1;
	st.param.b64 	[param1], %rd1;
	.param .b32 retval0;
	call.uni (retval0), 
	vprintf, 
	(
	param0, 
	param1
	);
	ld.param.b32 	%r2, [retval0];
	} // callseq 0
	ret;

}


// ===== COMPILED SASS (sm_100) =====

	.target	sm_100

	.elftype	@"ET_EXEC"


//--------------------- .note.nv.tkinfo           --------------------------
	.section	.note.nv.tkinfo,"",@"SHT_NOTE"
	.sectionflags	@"SHF_NOTE_NV_TKINFO"
	.tkinfo
        /*0018*/ 	.word	0x00000002
        /*0030*/ 	.string	""
        /*0030*/ 	.string	"ptxas"
        /*0030*/ 	.string	"Cuda compilation tools, release 13.0, V13.0.88"
        /*0030*/ 	.string	"Build cuda_13.0.r13.0/compiler.36424714_0"
        /*0030*/ 	.string	"-arch sm_100 -m 64 "



//--------------------- .note.nv.cuinfo           --------------------------
	.section	.note.nv.cuinfo,"",@"SHT_NOTE"
	.sectionflags	@"SHF_NOTE_NV_CUINFO"
        /*0018*/ 	.short	0x0002
        /*001a*/ 	.short	0x0064
        /*001c*/ 	.short	0x0082
	.zero		2


//--------------------- .nv.info                  --------------------------
	.section	.nv.info,"",@"SHT_CUDA_INFO"
	.align	4


	//----- nvinfo : EIATTR_REGCOUNT
	.align		4
        /*0000*/ 	.byte	0x04, 0x2f
        /*0002*/ 	.short	(.L_2 - .L_1)
	.align		4
.L_1:
        /*0004*/ 	.word	index@(_Z11printNumberi)
        /*0008*/ 	.word	0x00000018


	//----- nvinfo : EIATTR_FRAME_SIZE
	.align		4
.L_2:
        /*000c*/ 	.byte	0x04, 0x11
        /*000e*/ 	.short	(.L_4 - .L_3)
	.align		4
.L_3:
        /*0010*/ 	.word	index@(_Z11printNumberi)
        /*0014*/ 	.word	0x00000008


	//----- nvinfo : EIATTR_MIN_STACK_SIZE
	.align		4
.L_4:
        /*0018*/ 	.byte	0x04, 0x12
        /*001a*/ 	.short	(.L_6 - .L_5)
	.align		4
.L_5:
        /*001c*/ 	.word	index@(_Z11printNumberi)
        /*0020*/ 	.word	0x00000008
.L_6:


//--------------------- .nv.compat                --------------------------
	.section	.nv.compat,"",@"SHT_CUDA_COMPAT_INFO"
	.align	4
        /*0000*/ 	.byte	0x02, 0x09, 0x00, 0x00, 0x02, 0x02, 0x01, 0x00, 0x02, 0x05, 0x05, 0x00, 0x03, 0x07, 0x01, 0x01
        /*0010*/ 	.byte	0x02, 0x03, 0x00, 0x00, 0x02, 0x06, 0x01, 0x00, 0x04, 0x0b, 0x08, 0x00, 0x09, 0x00, 0x00, 0x00
        /*0020*/ 	.byte	0x00, 0x00, 0x00, 0x00


//--------------------- .nv.info._Z11printNumberi --------------------------
	.section	.nv.info._Z11printNumberi,"",@"SHT_CUDA_INFO"
	.sectionflags	@""
	.align	4


	//----- nvinfo : EIATTR_CUDA_API_VERSION
	.align		4
        /*0000*/ 	.byte	0x04, 0x37
        /*0002*/ 	.short	(.L_8 - .L_7)
.L_7:
        /*0004*/ 	.word	0x00000082


	//----- nvinfo : EIATTR_KPARAM_INFO
	.align		4
.L_8:
        /*0008*/ 	.byte	0x04, 0x17
        /*000a*/ 	.short	(.L_10 - .L_9)
.L_9:
        /*000c*/ 	.word	0x00000000
        /*0010*/ 	.short	0x0000
        /*0012*/ 	.short	0x0000
        /*0014*/ 	.byte	0x00, 0xf0, 0x11, 0x00


	//----- nvinfo : EIATTR_SPARSE_MMA_MASK
	.align		4
.L_10:
        /*0018*/ 	.byte	0x03, 0x50
        /*001a*/ 	.short	0x0000


	//----- nvinfo : EIATTR_MAXREG_COUNT
	.align		4
        /*001c*/ 	.byte	0x03, 0x1b
        /*001e*/ 	.short	0x00ff


	//----- nvinfo : EIATTR_EXTERNS
	.align		4
        /*0020*/ 	.byte	0x04, 0x0f
        /*0022*/ 	.short	(.L_12 - .L_11)


	//   ....[0]....
	.align		4
.L_11:
        /*0024*/ 	.word	index@(vprintf)


	//----- nvinfo : EIATTR_MERCURY_ISA_VERSION
	.align		4
.L_12:
        /*0028*/ 	.byte	0x03, 0x5f
        /*002a*/ 	.short	0x0101


	//----- nvinfo : EIATTR_VRC_CTA_INIT_COUNT
	.align		4
        /*002c*/ 	.byte	0x02, 0x4a
	.zero		1
	.zero		1


	//----- nvinfo : EIATTR_SYSCALL_OFFSETS
	.align		4
        /*0030*/ 	.byte	0x04, 0x46
        /*0032*/ 	.short	(.L_14 - .L_13)


	//   ....[0]....
.L_13:
        /*0034*/ 	.word	0x000000e0


	//----- nvinfo : EIATTR_EXIT_INSTR_OFFSETS
	.align		4
.L_14:
        /*0038*/ 	.byte	0x04, 0x1c
        /*003a*/ 	.short	(.L_16 - .L_15)


	//   ....[0]....
.L_15:
        /*003c*/ 	.word	0x000000f0


	//----- nvinfo : EIATTR_CBANK_PARAM_SIZE
	.align		4
.L_16:
        /*0040*/ 	.byte	0x03, 0x19
        /*0042*/ 	.short	0x0004


	//----- nvinfo : EIATTR_PARAM_CBANK
	.align		4
        /*0044*/ 	.byte	0x04, 0x0a
        /*0046*/ 	.short	(.L_18 - .L_17)
	.align		4
.L_17:
        /*0048*/ 	.word	index@(.nv.constant0._Z11printNumberi)
        /*004c*/ 	.short	0x0380
        /*004e*/ 	.short	0x0004


	//----- nvinfo : EIATTR_SW_WAR
	.align		4
.L_18:
        /*0050*/ 	.byte	0x04, 0x36
        /*0052*/ 	.short	(.L_20 - .L_19)
.L_19:
        /*0054*/ 	.word	0x00000008
.L_20:


//--------------------- .nv.callgraph             --------------------------
	.section	.nv.callgraph,"",@"SHT_CUDA_CALLGRAPH"
	.align	4
	.sectionentsize	8
	.align		4
        /*0000*/ 	.word	0x00000000
	.align		4
        /*0004*/ 	.word	0xffffffff
	.align		4
        /*0008*/ 	.word	index@(_Z11printNumberi)
	.align		4
        /*000c*/ 	.word	index@(vprintf)
	.align		4
        /*0010*/ 	.word	0x00000000
	.align		4
        /*0014*/ 	.word	0xfffffffe
	.align		4
        /*0018*/ 	.word	0x00000000
	.align		4
        /*001c*/ 	.word	0xfffffffd
	.align		4
        /*0020*/ 	.word	0x00000000
	.align		4
        /*0024*/ 	.word	0xfffffffc


//--------------------- .nv.constant4             --------------------------
	.section	.nv.constant4,"a",@progbits
	.align	8
	.align		8
.nv.constant4:
        /*0000*/ 	.dword	vprintf
	.align		8
        /*0008*/ 	.dword	$str


//--------------------- .text._Z11printNumberi    --------------------------
	.section	.text._Z11printNumberi,"ax",@progbits
	.align	128
        .global         _Z11printNumberi
        .type           _Z11printNumberi,@function
        .size           _Z11printNumberi,(.L_x_2 - _Z11printNumberi)
        .other          _Z11printNumberi,@"STO_CUDA_ENTRY STV_DEFAULT"
_Z11printNumberi:
.text._Z11printNumberi:
[----:B------:R-:W0:Y:S08]  /*0000*/  LDC R1, c[0x0][0x37c] ;  /* 0x0000df00ff017b82 */ /* 0x000e300000000800 */
[----:B------:R-:W1:Y:S01]  /*0010*/  LDC R8, c[0x0][0x380] ;  /* 0x0000e000ff087b82 */ /* 0x000e620000000800 */
[----:B0-----:R-:W-:Y:S01]  /*0020*/  VIADD R1, R1, 0xfffffff8 ;  /* 0xfffffff801017836 */ /* 0x001fe20000000000 */
[----:B------:R-:W-:Y:S01]  /*0030*/  MOV R0, 0x0 ;  /* 0x0000000000007802 */ /* 0x000fe20000000f00 */
[----:B------:R-:W0:Y:S01]  /*0040*/  LDCU UR4, c[0x0][0x2f8] ;  /* 0x00005f00ff0477ac */ /* 0x000e220008000800 */
[----:B------:R-:W2:Y:S04]  /*0050*/  LDCU.64 UR6, c[0x4][0x8] ;  /* 0x01000100ff0677ac */ /* 0x000ea80008000a00 */
[----:B------:R3:W4:Y:S01]  /*0060*/  LDC.64 R2, c[0x4][R0] ;  /* 0x0100000000027b82 */ /* 0x0007220000000a00 */
[----:B------:R-:W5:Y:S01]  /*0070*/  LDCU UR5, c[0x0][0x2fc] ;  /* 0x00005f80ff0577ac */ /* 0x000f620008000800 */
[----:B0-----:R-:W-:Y:S01]  /*0080*/  IADD3 R6, P0, PT, R1, UR4, RZ ;  /* 0x0000000401067c10 */ /* 0x001fe2000ff1e0ff */
[----:B-1----:R3:W-:Y:S01]  /*0090*/  STL [R1], R8 ;  /* 0x0000000801007387 */ /* 0x0027e20000100800 */
[----:B--2---:R-:W-:Y:S01]  /*00a0*/  IMAD.U32 R4, RZ, RZ, UR6 ;  /* 0x00000006ff047e24 */ /* 0x004fe2000f8e00ff */
[----:B------:R-:W-:-:S02]  /*00b0*/  MOV R5, UR7 ;  /* 0x0000000700057c02 */ /* 0x000fc40008000f00 */
[----:B-----5:R-:W-:-:S08]  /*00c0*/  IMAD.X R7, RZ, RZ, UR5, P0 ;  /* 0x00000005ff077e24 */ /* 0x020fd000080e06ff */
[----:B------:R-:W-:-:S07]  /*00d0*/  LEPC R20, `(.L_x_0) ;  /* 0x000000001014794e */ /* 0x000fce0000000000 */
[----:B---34-:R-:W-:Y:S05]  /*00e0*/  CALL.ABS.NOINC R2 ;  /* 0x0000000002007343 */ /* 0x018fea0003c00000 */
.L_x_0:
[----:B------:R-:W-:Y:S05]  /*00f0*/  EXIT ;  /* 0x000000000000794d */ /* 0x000fea0003800000 */
.L_x_1:
[----:B------:R-:W-:-:S00]  /*0100*/  BRA `(.L_x_1) ;  /* 0xfffffffc00fc7947 */ /* 0x000fc0000383ffff */
[----:B------:R-:W-:-:S00]  /*0110*/  NOP ;  /* 0x0000000000007918 */ /* 0x000fc00000000000 */
        /* <DEDUP_REMOVED lines=14> */
.L_x_2:


//--------------------- .nv.global.init           --------------------------
	.section	.nv.global.init,"aw",@progbits
.nv.global.init:
	.type		$str,@object
	.size		$str,(.L_0 - $str)
$str:
        /*0000*/ 	.byte	0x25, 0x64, 0x0a, 0x00
.L_0:


//--------------------- .nv.shared.reserved.0     --------------------------
	.section	.nv.shared.reserved.0,"aw",@nobits
	.weak		__nv_reservedSMEM_offset_0_alias
	.size		__nv_reservedSMEM_offset_0_alias, 0, 64
	.other		__nv_reservedSMEM_offset_0_alias,@"STO_CUDA_RESERVED_SHARED STV_DEFAULT"
__nv_reservedSMEM_offset_0_alias:
	.zero		0
	.zero		64


//--------------------- .nv.constant0._Z11printNumberi --------------------------
	.section	.nv.constant0._Z11printNumberi,"a",@progbits
	.sectionflags	@""
	.align	4
.nv.constant0._Z11printNumberi:
	.zero		900


//--------------------- SYMBOLS --------------------------

	.type		.nv.reservedSmem.offset0,@object
	.size		.nv.reservedSmem.offset0,0x4
	.type		vprintf,@function
